	.headerflags	@"EF_CUDA_TEXMODE_UNIFIED EF_CUDA_64BIT_ADDRESS EF_CUDA_SM86 EF_CUDA_VIRTUAL_SM(EF_CUDA_SM86)"
	.elftype	@"ET_EXEC"


//--------------------- .nv.info                  --------------------------
	.section	.nv.info,"",@"SHT_CUDA_INFO"
	.align	4


	//----- nvinfo : EIATTR_REGCOUNT
	.align		4
        /*0000*/ 	.byte	0x04, 0x2f
        /*0002*/ 	.short	(.L_1 - .L_0)
	.align		4
.L_0:
        /*0004*/ 	.word	index@(triton_poi_fused_add_mul_8)
        /*0008*/ 	.word	0x00000015


	//----- nvinfo : EIATTR_MIN_STACK_SIZE
	.align		4
.L_1:
        /*000c*/ 	.byte	0x04, 0x12
        /*000e*/ 	.short	(.L_3 - .L_2)
	.align		4
.L_2:
        /*0010*/ 	.word	index@(triton_poi_fused_add_mul_8)
        /*0014*/ 	.word	0x00000000


	//----- nvinfo : EIATTR_FRAME_SIZE
	.align		4
.L_3:
        /*0018*/ 	.byte	0x04, 0x11
        /*001a*/ 	.short	(.L_5 - .L_4)
	.align		4
.L_4:
        /*001c*/ 	.word	index@(triton_poi_fused_add_mul_8)
        /*0020*/ 	.word	0x00000000


	//----- nvinfo : EIATTR_MIN_STACK_SIZE
	.align		4
.L_5:
        /*0024*/ 	.byte	0x04, 0x12
        /*0026*/ 	.short	(.L_7 - .L_6)
	.align		4
.L_6:
        /*0028*/ 	.word	index@(triton_poi_fused_add_mul_8)
        /*002c*/ 	.word	0x00000000
.L_7:


//--------------------- .nv.info.triton_poi_fused_add_mul_8 --------------------------
	.section	.nv.info.triton_poi_fused_add_mul_8,"",@"SHT_CUDA_INFO"
	.sectionflags	@""
	.align	4


	//----- nvinfo : EIATTR_CUDA_API_VERSION
	.align		4
        /*0000*/ 	.byte	0x04, 0x37
        /*0002*/ 	.short	(.L_9 - .L_8)
.L_8:
        /*0004*/ 	.word	0x0000007c


	//----- nvinfo : EIATTR_SW2861232_WAR
	.align		4
.L_9:
        /*0008*/ 	.byte	0x01, 0x35
	.zero		2


	//----- nvinfo : EIATTR_PARAM_CBANK
	.align		4
        /*000c*/ 	.byte	0x04, 0x0a
        /*000e*/ 	.short	(.L_11 - .L_10)
	.align		4
.L_10:
        /*0010*/ 	.word	index@(.nv.constant0.triton_poi_fused_add_mul_8)
        /*0014*/ 	.short	0x0160
        /*0016*/ 	.short	0x0058


	//----- nvinfo : EIATTR_CBANK_PARAM_SIZE
	.align		4
.L_11:
        /*0018*/ 	.byte	0x03, 0x19
        /*001a*/ 	.short	0x0058


	//----- nvinfo : EIATTR_KPARAM_INFO
	.align		4
        /*001c*/ 	.byte	0x04, 0x17
        /*001e*/ 	.short	(.L_13 - .L_12)
.L_12:
        /*0020*/ 	.word	0x00000000
        /*0024*/ 	.short	0x000a
        /*0026*/ 	.short	0x0050
        /*0028*/ 	.byte	0x00, 0xf4, 0x21, 0x00


	//----- nvinfo : EIATTR_KPARAM_INFO
	.align		4
.L_13:
        /*002c*/ 	.byte	0x04, 0x17
        /*002e*/ 	.short	(.L_15 - .L_14)
.L_14:
        /*0030*/ 	.word	0x00000000
        /*0034*/ 	.short	0x0009
        /*0036*/ 	.short	0x0048
        /*0038*/ 	.byte	0x00, 0xf0, 0x11, 0x00


	//----- nvinfo : EIATTR_KPARAM_INFO
	.align		4
.L_15:
        /*003c*/ 	.byte	0x04, 0x17
        /*003e*/ 	.short	(.L_17 - .L_16)
.L_16:
        /*0040*/ 	.word	0x00000000
        /*0044*/ 	.short	0x0008
        /*0046*/ 	.short	0x0040
        /*0048*/ 	.byte	0x00, 0xf4, 0x21, 0x00


	//----- nvinfo : EIATTR_KPARAM_INFO
	.align		4
.L_17:
        /*004c*/ 	.byte	0x04, 0x17
        /*004e*/ 	.short	(.L_19 - .L_18)
.L_18:
        /*0050*/ 	.word	0x00000000
        /*0054*/ 	.short	0x0007
        /*0056*/ 	.short	0x0038
        /*0058*/ 	.byte	0x00, 0xf4, 0x21, 0x00


	//----- nvinfo : EIATTR_KPARAM_INFO
	.align		4
.L_19:
        /*005c*/ 	.byte	0x04, 0x17
        /*005e*/ 	.short	(.L_21 - .L_20)
.L_20:
        /*0060*/ 	.word	0x00000000
        /*0064*/ 	.short	0x0006
        /*0066*/ 	.short	0x0030
        /*0068*/ 	.byte	0x00, 0xf4, 0x21, 0x00


	//----- nvinfo : EIATTR_KPARAM_INFO
	.align		4
.L_21:
        /*006c*/ 	.byte	0x04, 0x17
        /*006e*/ 	.short	(.L_23 - .L_22)
.L_22:
        /*0070*/ 	.word	0x00000000
        /*0074*/ 	.short	0x0005
        /*0076*/ 	.short	0x0028
        /*0078*/ 	.byte	0x00, 0xf4, 0x21, 0x00


	//----- nvinfo : EIATTR_KPARAM_INFO
	.align		4
.L_23:
        /*007c*/ 	.byte	0x04, 0x17
        /*007e*/ 	.short	(.L_25 - .L_24)
.L_24:
        /*0080*/ 	.word	0x00000000
        /*0084*/ 	.short	0x0004
        /*0086*/ 	.short	0x0020
        /*0088*/ 	.byte	0x00, 0xf4, 0x21, 0x00


	//----- nvinfo : EIATTR_KPARAM_INFO
	.align		4
.L_25:
        /*008c*/ 	.byte	0x04, 0x17
        /*008e*/ 	.short	(.L_27 - .L_26)
.L_26:
        /*0090*/ 	.word	0x00000000
        /*0094*/ 	.short	0x0003
        /*0096*/ 	.short	0x0018
        /*0098*/ 	.byte	0x00, 0xf4, 0x21, 0x00


	//----- nvinfo : EIATTR_KPARAM_INFO
	.align		4
.L_27:
        /*009c*/ 	.byte	0x04, 0x17
        /*009e*/ 	.short	(.L_29 - .L_28)
.L_28:
        /*00a0*/ 	.word	0x00000000
        /*00a4*/ 	.short	0x0002
        /*00a6*/ 	.short	0x0010
        /*00a8*/ 	.byte	0x00, 0xf4, 0x21, 0x00


	//----- nvinfo : EIATTR_KPARAM_INFO
	.align		4
.L_29:
        /*00ac*/ 	.byte	0x04, 0x17
        /*00ae*/ 	.short	(.L_31 - .L_30)
.L_30:
        /*00b0*/ 	.word	0x00000000
        /*00b4*/ 	.short	0x0001
        /*00b6*/ 	.short	0x0008
        /*00b8*/ 	.byte	0x00, 0xf4, 0x21, 0x00


	//----- nvinfo : EIATTR_KPARAM_INFO
	.align		4
.L_31:
        /*00bc*/ 	.byte	0x04, 0x17
        /*00be*/ 	.short	(.L_33 - .L_32)
.L_32:
        /*00c0*/ 	.word	0x00000000
        /*00c4*/ 	.short	0x0000
        /*00c6*/ 	.short	0x0000
        /*00c8*/ 	.byte	0x00, 0xf4, 0x21, 0x00


	//----- nvinfo : EIATTR_MAXREG_COUNT
	.align		4
.L_33:
        /*00cc*/ 	.byte	0x03, 0x1b
        /*00ce*/ 	.short	0x00ff


	//----- nvinfo : EIATTR_EXIT_INSTR_OFFSETS
	.align		4
        /*00d0*/ 	.byte	0x04, 0x1c
        /*00d2*/ 	.short	(.L_35 - .L_34)


	//   ....[0]....
.L_34:
        /*00d4*/ 	.word	0x00000390


	//----- nvinfo : EIATTR_REQNTID
	.align		4
.L_35:
        /*00d8*/ 	.byte	0x04, 0x10
        /*00da*/ 	.short	(.L_37 - .L_36)
.L_36:
        /*00dc*/ 	.word	0x00000100
        /*00e0*/ 	.word	0x00000001
        /*00e4*/ 	.word	0x00000001
.L_37:


//--------------------- .nv.callgraph             --------------------------
	.section	.nv.callgraph,"",@"SHT_CUDA_CALLGRAPH"
	.align	4
	.sectionentsize	8
	.align		4
        /*0000*/ 	.word	0x00000000
	.align		4
        /*0004*/ 	.word	0xffffffff
	.align		4
        /*0008*/ 	.word	0x00000000
	.align		4
        /*000c*/ 	.word	0xfffffffe
	.align		4
        /*0010*/ 	.word	0x00000000
	.align		4
        /*0014*/ 	.word	0xfffffffd
	.align		4
        /*0018*/ 	.word	0x00000000
	.align		4
        /*001c*/ 	.word	0xfffffffc


//--------------------- .nv.rel.action            --------------------------
	.section	.nv.rel.action,"",@"SHT_CUDA_RELOCINFO"
	.align	8
	.sectionentsize	8
        /*0000*/ 	.byte	0x73, 0x00, 0x00, 0x00, 0x00, 0x00, 0x00, 0x00, 0x00, 0x00, 0x00, 0x11, 0x25, 0x00, 0x05, 0x36


//--------------------- .nv.constant0.triton_poi_fused_add_mul_8 --------------------------
	.section	.nv.constant0.triton_poi_fused_add_mul_8,"a",@progbits
	.sectionflags	@""
	.align	4
.nv.constant0.triton_poi_fused_add_mul_8:
	.zero		440


//--------------------- .text.triton_poi_fused_add_mul_8 --------------------------
	.section	.text.triton_poi_fused_add_mul_8,"ax",@progbits
	.sectioninfo	@"SHI_REGISTERS=21"
	.align	128
        .global         triton_poi_fused_add_mul_8
        .type           triton_poi_fused_add_mul_8,@function
        .size           triton_poi_fused_add_mul_8,(.L_x_1 - triton_poi_fused_add_mul_8)
        .other          triton_poi_fused_add_mul_8,@"STO_CUDA_ENTRY STV_DEFAULT"
triton_poi_fused_add_mul_8:
.text.triton_poi_fused_add_mul_8:
[----:B------:R-:W-:Y:S02]  /*0000*/  MOV R1, c[0x0][0x28] ;  /* 0x00000a0000017a02 */ /* 0x000fe40000000f00 */
[----:B------:R-:W0:Y:S01]  /*0010*/  S2R R3, SR_TID.X ;  /* 0x0000000000037919 */ /* 0x000e220000002100 */
[----:B------:R-:W-:-:S03]  /*0020*/  ULDC.64 UR4, c[0x0][0x118] ;  /* 0x0000460000047ab9 */ /* 0x000fc60000000a00 */
[----:B------:R-:W1:Y:S01]  /*0030*/  S2R R0, SR_CTAID.X ;  /* 0x0000000000007919 */ /* 0x000e620000002500 */
[----:B0-----:R-:W-:-:S05]  /*0040*/  LOP3.LUT R3, R3, 0xff, RZ, 0xc0, !PT ;  /* 0x000000ff03037812 */ /* 0x001fca00078ec0ff */
[----:B-1----:R-:W-:Y:S01]  /*0050*/  IMAD R3, R0, 0x100, R3 ;  /* 0x0000010000037824 */ /* 0x002fe200078e0203 */
[----:B------:R-:W-:-:S03]  /*0060*/  MOV R0, 0x2 ;  /* 0x0000000200007802 */ /* 0x000fc60000000f00 */
[----:B------:R-:W-:-:S05]  /*0070*/  IMAD.HI R2, R3, 0x2aaaaaab, RZ ;  /* 0x2aaaaaab03027827 */ /* 0x000fca00078e02ff */
[----:B------:R-:W-:-:S04]  /*0080*/  SHF.R.U32.HI R5, RZ, 0x1f, R2 ;  /* 0x0000001fff057819 */ /* 0x000fc80000011602 */
[----:B------:R-:W-:-:S05]  /*0090*/  LEA.HI.SX32 R9, R2, R5, 0x17 ;  /* 0x0000000502097211 */ /* 0x000fca00078fbaff */
[----:B------:R-:W-:-:S04]  /*00a0*/  IMAD.WIDE R4, R9, R0, c[0x0][0x180] ;  /* 0x0000600009047625 */ /* 0x000fc800078e0200 */
[CC--:B------:R-:W-:Y:S01]  /*00b0*/  IMAD.WIDE R6, R9.reuse, R0.reuse, c[0x0][0x188] ;  /* 0x0000620009067625 */ /* 0x0c0fe200078e0200 */
[----:B------:R0:W2:Y:S04]  /*00c0*/  LDG.E.EL.U16 R2, [R4.64] ;  /* 0x0000000404027981 */ /* 0x0000a8000c2e1500 */
[----:B------:R1:W3:Y:S01]  /*00d0*/  LDG.E.EL.U16 R16, [R6.64] ;  /* 0x0000000406107981 */ /* 0x0002e2000c2e1500 */
[----:B------:R-:W-:Y:S02]  /*00e0*/  IMAD R15, R9, -0xc00, R3 ;  /* 0xfffff400090f7824 */ /* 0x000fe400078e0203 */
[----:B------:R-:W-:Y:S02]  /*00f0*/  IMAD.MOV.U32 R18, RZ, RZ, 0x4 ;  /* 0x00000004ff127424 */ /* 0x000fe400078e00ff */
[C---:B------:R-:W-:Y:S01]  /*0100*/  IMAD.WIDE R12, R15.reuse, R0, c[0x0][0x190] ;  /* 0x000064000f0c7625 */ /* 0x040fe200078e0200 */
[----:B------:R-:W-:-:S03]  /*0110*/  IADD3 R17, R15, 0x1800, RZ ;  /* 0x000018000f117810 */ /* 0x000fc60007ffe0ff */
[----:B------:R-:W-:Y:S02]  /*0120*/  IMAD.WIDE R10, R3, R18, c[0x0][0x178] ;  /* 0x00005e00030a7625 */ /* 0x000fe400078e0212 */
[----:B------:R-:W4:Y:S02]  /*0130*/  LDG.E.EL.U16 R12, [R12.64] ;  /* 0x000000040c0c7981 */ /* 0x000f24000c2e1500 */
[-C--:B------:R-:W-:Y:S02]  /*0140*/  IMAD.WIDE.U32 R8, R17, R0.reuse, c[0x0][0x170] ;  /* 0x00005c0011087625 */ /* 0x080fe400078e0000 */
[----:B------:R3:W5:Y:S02]  /*0150*/  LDG.E R10, [R10.64] ;  /* 0x000000040a0a7981 */ /* 0x000764000c1e1900 */
[-C--:B------:R-:W-:Y:S02]  /*0160*/  IMAD.WIDE R14, R15, R0.reuse, c[0x0][0x198] ;  /* 0x000066000f0e7625 */ /* 0x080fe400078e0200 */
[----:B------:R2:W4:Y:S02]  /*0170*/  LDG.E.EL.U16 R8, [R8.64] ;  /* 0x0000000408087981 */ /* 0x000524000c2e1500 */
[----:B0-----:R-:W-:-:S02]  /*0180*/  IMAD.WIDE R4, R3, R0, c[0x0][0x160] ;  /* 0x0000580003047625 */ /* 0x001fc400078e0200 */
[----:B------:R-:W4:Y:S02]  /*0190*/  LDG.E.EL.U16 R14, [R14.64] ;  /* 0x000000040e0e7981 */ /* 0x000f24000c2e1500 */
[----:B-1----:R-:W-:Y:S02]  /*01a0*/  IMAD.WIDE.U32 R6, R17, R18, c[0x0][0x168] ;  /* 0x00005a0011067625 */ /* 0x002fe400078e0012 */
[----:B------:R0:W4:Y:S04]  /*01b0*/  LDG.E.U16 R4, [R4.64] ;  /* 0x0000000404047981 */ /* 0x000128000c1e1500 */
[----:B------:R1:W4:Y:S01]  /*01c0*/  LDG.E.EL R6, [R6.64] ;  /* 0x0000000406067981 */ /* 0x000322000c2e1900 */
[----:B--2---:R-:W-:-:S04]  /*01d0*/  SHF.L.U32 R17, R2, 0x10, RZ ;  /* 0x0000001002117819 */ /* 0x004fc800000006ff */
[----:B------:R-:W-:Y:S01]  /*01e0*/  FSETP.GE.AND P0, PT, R17, RZ, PT ;  /* 0x000000ff1100720b */ /* 0x000fe20003f06000 */
[----:B---3--:R-:W-:-:S03]  /*01f0*/  IMAD.U32 R11, R16, 0x10000, RZ ;  /* 0x00010000100b7824 */ /* 0x008fc600078e00ff */
[----:B------:R-:W-:Y:S02]  /*0200*/  SEL R2, R2, RZ, !P0 ;  /* 0x000000ff02027207 */ /* 0x000fe40004000000 */
[----:B------:R-:W-:Y:S02]  /*0210*/  FSETP.GTU.AND P0, PT, R11, RZ, PT ;  /* 0x000000ff0b00720b */ /* 0x000fe40003f0c000 */
[----:B------:R-:W-:Y:S02]  /*0220*/  SHF.L.U32 R2, R2, 0x10, RZ ;  /* 0x0000001002027819 */ /* 0x000fe400000006ff */
[----:B------:R-:W-:-:S03]  /*0230*/  SEL R16, R16, RZ, P0 ;  /* 0x000000ff10107207 */ /* 0x000fc60000000000 */
[----:B------:R-:W-:Y:S02]  /*0240*/  FADD R2, RZ, -R2 ;  /* 0x80000002ff027221 */ /* 0x000fe40000000000 */
[----:B------:R-:W-:-:S05]  /*0250*/  IMAD.U32 R9, R16, 0x10000, RZ ;  /* 0x0001000010097824 */ /* 0x000fca00078e00ff */
[C---:B------:R-:W-:Y:S02]  /*0260*/  FSETP.GT.AND P0, PT, R2.reuse, R9, PT ;  /* 0x000000090200720b */ /* 0x040fe40003f04000 */
[----:B------:R-:W-:-:S11]  /*0270*/  FSETP.NAN.AND P1, PT, R2, R2, PT ;  /* 0x000000020200720b */ /* 0x000fd60003f28000 */
[----:B------:R-:W-:-:S05]  /*0280*/  @!P0 FSEL R2, R2, R9, P1 ;  /* 0x0000000902028208 */ /* 0x000fca0000800000 */
[----:B0-----:R-:W-:-:S05]  /*0290*/  FMUL R5, R2, 0.0078740157186985015869 ;  /* 0x3c01020402057820 */ /* 0x001fca0000400000 */
[C---:B------:R-:W-:Y:S02]  /*02a0*/  FSETP.GT.AND P0, PT, R5.reuse, 9.9999997473787516356e-06, PT ;  /* 0x3727c5ac0500780b */ /* 0x040fe40003f04000 */
[----:B------:R-:W-:Y:S02]  /*02b0*/  FSETP.NAN.AND P1, PT, R5, R5, PT ;  /* 0x000000050500720b */ /* 0x000fe40003f28000 */
[----:B-----5:R-:W-:Y:S01]  /*02c0*/  I2FP.F32.S32 R10, R10 ;  /* 0x0000000a000a7245 */ /* 0x020fe20000201400 */
[----:B----4-:R-:W-:Y:S01]  /*02d0*/  IMAD.U32 R12, R12, 0x10000, RZ ;  /* 0x000100000c0c7824 */ /* 0x010fe200078e00ff */
[----:B-1----:R-:W-:Y:S02]  /*02e0*/  SHF.L.U32 R7, R8, 0x10, RZ ;  /* 0x0000001008077819 */ /* 0x002fe400000006ff */
[----:B------:R-:W-:-:S05]  /*02f0*/  SHF.L.U32 R9, R14, 0x10, RZ ;  /* 0x000000100e097819 */ /* 0x000fca00000006ff */
[----:B------:R-:W-:Y:S01]  /*0300*/  @!P0 FSEL R5, R5, 9.9999997473787516356e-06, P1 ;  /* 0x3727c5ac05058808 */ /* 0x000fe20000800000 */
[----:B------:R-:W-:Y:S01]  /*0310*/  FADD R6, R6, R7 ;  /* 0x0000000706067221 */ /* 0x000fe20000000000 */
[----:B------:R-:W-:-:S03]  /*0320*/  SHF.L.U32 R4, R4, 0x10, RZ ;  /* 0x0000001004047819 */ /* 0x000fc600000006ff */
[----:B------:R-:W-:-:S04]  /*0330*/  FMUL R5, R10, R5 ;  /* 0x000000050a057220 */ /* 0x000fc80000400000 */
[----:B------:R-:W-:-:S04]  /*0340*/  FFMA R5, R12, R5, R9 ;  /* 0x000000050c057223 */ /* 0x000fc80000000009 */
[----:B------:R-:W-:Y:S01]  /*0350*/  FFMA R4, R5, R6, R4 ;  /* 0x0000000605047223 */ /* 0x000fe20000000004 */
[----:B------:R-:W-:-:S04]  /*0360*/  IMAD.WIDE R2, R3, R0, c[0x0][0x1a0] ;  /* 0x0000680003027625 */ /* 0x000fc800078e0200 */
[----:B------:R-:W-:-:S05]  /*0370*/  F2FP.BF16.PACK_AB R4, RZ, R4 ;  /* 0x00000004ff04723e */ /* 0x000fca00000010ff */
[----:B------:R-:W-:Y:S01]  /*0380*/  STG.E.U16 [R2.64], R4 ;  /* 0x0000000402007986 */ /* 0x000fe2000c101504 */
[----:B------:R-:W-:Y:S05]  /*0390*/  EXIT ;  /* 0x000000000000794d */ /* 0x000fea0003800000 */
.L_x_0:
[----:B------:R-:W-:-:S00]  /*03a0*/  BRA `(.L_x_0) ;  /* 0xfffffff000007947 */ /* 0x000fc0000383ffff */
[----:B------:R-:W-:-:S00]  /*03b0*/  NOP ;  /* 0x0000000000007918 */ /* 0x000fc00000000000 */
        /* <DEDUP_REMOVED lines=12> */
.L_x_1:
